//
// Generated by NVIDIA NVVM Compiler
//
// Compiler Build ID: CL-36424714
// Cuda compilation tools, release 13.0, V13.0.88
// Based on NVVM 20.0.0
//

.version 9.0
.target sm_100
.address_size 64

	// .globl	_Z17CUDA_SSSP_KERNEL1PiS_S_S_S_S_

.visible .entry _Z17CUDA_SSSP_KERNEL1PiS_S_S_S_S_(
	.param .u64 .ptr .align 1 _Z17CUDA_SSSP_KERNEL1PiS_S_S_S_S__param_0,
	.param .u64 .ptr .align 1 _Z17CUDA_SSSP_KERNEL1PiS_S_S_S_S__param_1,
	.param .u64 .ptr .align 1 _Z17CUDA_SSSP_KERNEL1PiS_S_S_S_S__param_2,
	.param .u64 .ptr .align 1 _Z17CUDA_SSSP_KERNEL1PiS_S_S_S_S__param_3,
	.param .u64 .ptr .align 1 _Z17CUDA_SSSP_KERNEL1PiS_S_S_S_S__param_4,
	.param .u64 .ptr .align 1 _Z17CUDA_SSSP_KERNEL1PiS_S_S_S_S__param_5
)
{
	.reg .pred 	%p<5>;
	.reg .b32 	%r<22>;
	.reg .b64 	%rd<24>;

	ld.param.u64 	%rd8, [_Z17CUDA_SSSP_KERNEL1PiS_S_S_S_S__param_0];
	ld.param.u64 	%rd9, [_Z17CUDA_SSSP_KERNEL1PiS_S_S_S_S__param_1];
	ld.param.u64 	%rd10, [_Z17CUDA_SSSP_KERNEL1PiS_S_S_S_S__param_2];
	ld.param.u64 	%rd11, [_Z17CUDA_SSSP_KERNEL1PiS_S_S_S_S__param_3];
	ld.param.u64 	%rd13, [_Z17CUDA_SSSP_KERNEL1PiS_S_S_S_S__param_4];
	ld.param.u64 	%rd12, [_Z17CUDA_SSSP_KERNEL1PiS_S_S_S_S__param_5];
	cvta.to.global.u64 	%rd14, %rd13;
	mov.u32 	%r10, %ntid.x;
	mov.u32 	%r11, %ctaid.x;
	mov.u32 	%r12, %tid.x;
	mad.lo.s32 	%r1, %r10, %r11, %r12;
	mul.wide.s32 	%rd15, %r1, 4;
	add.s64 	%rd1, %rd14, %rd15;
	ld.global.u32 	%r13, [%rd1];
	setp.eq.s32 	%p1, %r13, 0;
	@%p1 bra 	$L__BB0_6;
	cvta.to.global.u64 	%rd16, %rd8;
	mov.b32 	%r14, 0;
	st.global.u32 	[%rd1], %r14;
	add.s64 	%rd2, %rd16, %rd15;
	ld.global.u32 	%r20, [%rd2];
	ld.global.u32 	%r21, [%rd2+4];
	setp.ge.s32 	%p2, %r20, %r21;
	@%p2 bra 	$L__BB0_6;
	cvta.to.global.u64 	%rd18, %rd11;
	add.s64 	%rd3, %rd18, %rd15;
	cvta.to.global.u64 	%rd4, %rd9;
	cvta.to.global.u64 	%rd5, %rd12;
	cvta.to.global.u64 	%rd6, %rd10;
$L__BB0_3:
	mul.wide.s32 	%rd20, %r20, 4;
	add.s64 	%rd21, %rd4, %rd20;
	ld.global.u32 	%r15, [%rd21];
	mul.wide.s32 	%rd22, %r15, 4;
	add.s64 	%rd7, %rd5, %rd22;
	ld.global.u32 	%r16, [%rd7];
	ld.global.u32 	%r17, [%rd3];
	add.s64 	%rd23, %rd6, %rd22;
	ld.global.u32 	%r18, [%rd23];
	add.s32 	%r6, %r18, %r17;
	setp.le.s32 	%p3, %r16, %r6;
	@%p3 bra 	$L__BB0_5;
	st.global.u32 	[%rd7], %r6;
	ld.global.u32 	%r21, [%rd2+4];
$L__BB0_5:
	add.s32 	%r20, %r20, 1;
	setp.lt.s32 	%p4, %r20, %r21;
	@%p4 bra 	$L__BB0_3;
$L__BB0_6:
	ret;

}
	// .globl	_Z17CUDA_SSSP_KERNEL2PiS_S_S_S_S_
.visible .entry _Z17CUDA_SSSP_KERNEL2PiS_S_S_S_S_(
	.param .u64 .ptr .align 1 _Z17CUDA_SSSP_KERNEL2PiS_S_S_S_S__param_0,
	.param .u64 .ptr .align 1 _Z17CUDA_SSSP_KERNEL2PiS_S_S_S_S__param_1,
	.param .u64 .ptr .align 1 _Z17CUDA_SSSP_KERNEL2PiS_S_S_S_S__param_2,
	.param .u64 .ptr .align 1 _Z17CUDA_SSSP_KERNEL2PiS_S_S_S_S__param_3,
	.param .u64 .ptr .align 1 _Z17CUDA_SSSP_KERNEL2PiS_S_S_S_S__param_4,
	.param .u64 .ptr .align 1 _Z17CUDA_SSSP_KERNEL2PiS_S_S_S_S__param_5
)
{
	.reg .pred 	%p<2>;
	.reg .b32 	%r<11>;
	.reg .b64 	%rd<12>;

	ld.param.u64 	%rd4, [_Z17CUDA_SSSP_KERNEL2PiS_S_S_S_S__param_3];
	ld.param.u64 	%rd3, [_Z17CUDA_SSSP_KERNEL2PiS_S_S_S_S__param_4];
	ld.param.u64 	%rd5, [_Z17CUDA_SSSP_KERNEL2PiS_S_S_S_S__param_5];
	cvta.to.global.u64 	%rd6, %rd5;
	cvta.to.global.u64 	%rd7, %rd4;
	mov.u32 	%r6, %ntid.x;
	mov.u32 	%r7, %ctaid.x;
	mov.u32 	%r8, %tid.x;
	mad.lo.s32 	%r1, %r6, %r7, %r8;
	mul.wide.s32 	%rd8, %r1, 4;
	add.s64 	%rd1, %rd7, %rd8;
	ld.global.u32 	%r10, [%rd1];
	add.s64 	%rd2, %rd6, %rd8;
	ld.global.u32 	%r3, [%rd2];
	setp.le.s32 	%p1, %r10, %r3;
	@%p1 bra 	$L__BB1_2;
	cvta.to.global.u64 	%rd9, %rd3;
	st.global.u32 	[%rd1], %r3;
	add.s64 	%rd11, %rd9, %rd8;
	mov.b32 	%r9, 1;
	st.global.u32 	[%rd11], %r9;
	ld.global.u32 	%r10, [%rd1];
$L__BB1_2:
	st.global.u32 	[%rd2], %r10;
	ret;

}


// ===== COMPILED SASS (sm_100) =====

	.target	sm_100

	.elftype	@"ET_EXEC"


//--------------------- .note.nv.tkinfo           --------------------------
	.section	.note.nv.tkinfo,"",@"SHT_NOTE"
	.sectionflags	@"SHF_NOTE_NV_TKINFO"
	.tkinfo
        /*0018*/ 	.word	0x00000002
        /*0030*/ 	.string	""
        /*0030*/ 	.string	"ptxas"
        /*0030*/ 	.string	"Cuda compilation tools, release 13.0, V13.0.88"
        /*0030*/ 	.string	"Build cuda_13.0.r13.0/compiler.36424714_0"
        /*0030*/ 	.string	"-arch sm_100 -m 64 "



//--------------------- .note.nv.cuinfo           --------------------------
	.section	.note.nv.cuinfo,"",@"SHT_NOTE"
	.sectionflags	@"SHF_NOTE_NV_CUINFO"
        /*0018*/ 	.short	0x0002
        /*001a*/ 	.short	0x0064
        /*001c*/ 	.short	0x0082
	.zero		2


//--------------------- .nv.info                  --------------------------
	.section	.nv.info,"",@"SHT_CUDA_INFO"
	.align	4


	//----- nvinfo : EIATTR_REGCOUNT
	.align		4
        /*0000*/ 	.byte	0x04, 0x2f
        /*0002*/ 	.short	(.L_1 - .L_0)
	.align		4
.L_0:
        /*0004*/ 	.word	index@(_Z17CUDA_SSSP_KERNEL1PiS_S_S_S_S_)
        /*0008*/ 	.word	0x00000018


	//----- nvinfo : EIATTR_FRAME_SIZE
	.align		4
.L_1:
        /*000c*/ 	.byte	0x04, 0x11
        /*000e*/ 	.short	(.L_3 - .L_2)
	.align		4
.L_2:
        /*0010*/ 	.word	index@(_Z17CUDA_SSSP_KERNEL1PiS_S_S_S_S_)
        /*0014*/ 	.word	0x00000000


	//----- nvinfo : EIATTR_REGCOUNT
	.align		4
.L_3:
        /*0018*/ 	.byte	0x04, 0x2f
        /*001a*/ 	.short	(.L_5 - .L_4)
	.align		4
.L_4:
        /*001c*/ 	.word	index@(_Z17CUDA_SSSP_KERNEL2PiS_S_S_S_S_)
        /*0020*/ 	.word	0x00000010


	//----- nvinfo : EIATTR_FRAME_SIZE
	.align		4
.L_5:
        /*0024*/ 	.byte	0x04, 0x11
        /*0026*/ 	.short	(.L_7 - .L_6)
	.align		4
.L_6:
        /*0028*/ 	.word	index@(_Z17CUDA_SSSP_KERNEL2PiS_S_S_S_S_)
        /*002c*/ 	.word	0x00000000


	//----- nvinfo : EIATTR_MIN_STACK_SIZE
	.align		4
.L_7:
        /*0030*/ 	.byte	0x04, 0x12
        /*0032*/ 	.short	(.L_9 - .L_8)
	.align		4
.L_8:
        /*0034*/ 	.word	index@(_Z17CUDA_SSSP_KERNEL2PiS_S_S_S_S_)
        /*0038*/ 	.word	0x00000000


	//----- nvinfo : EIATTR_MIN_STACK_SIZE
	.align		4
.L_9:
        /*003c*/ 	.byte	0x04, 0x12
        /*003e*/ 	.short	(.L_11 - .L_10)
	.align		4
.L_10:
        /*0040*/ 	.word	index@(_Z17CUDA_SSSP_KERNEL1PiS_S_S_S_S_)
        /*0044*/ 	.word	0x00000000
.L_11:


//--------------------- .nv.compat                --------------------------
	.section	.nv.compat,"",@"SHT_CUDA_COMPAT_INFO"
	.align	4
        /*0000*/ 	.byte	0x02, 0x09, 0x00, 0x00, 0x02, 0x02, 0x01, 0x00, 0x02, 0x05, 0x05, 0x00, 0x03, 0x07, 0x01, 0x01
        /*0010*/ 	.byte	0x02, 0x03, 0x00, 0x00, 0x02, 0x06, 0x01, 0x00, 0x04, 0x0b, 0x08, 0x00, 0x09, 0x00, 0x00, 0x00
        /*0020*/ 	.byte	0x00, 0x00, 0x00, 0x00


//--------------------- .nv.info._Z17CUDA_SSSP_KERNEL2PiS_S_S_S_S_ --------------------------
	.section	.nv.info._Z17CUDA_SSSP_KERNEL2PiS_S_S_S_S_,"",@"SHT_CUDA_INFO"
	.sectionflags	@""
	.align	4


	//----- nvinfo : EIATTR_CUDA_API_VERSION
	.align		4
        /*0000*/ 	.byte	0x04, 0x37
        /*0002*/ 	.short	(.L_13 - .L_12)
.L_12:
        /*0004*/ 	.word	0x00000082


	//----- nvinfo : EIATTR_KPARAM_INFO
	.align		4
.L_13:
        /*0008*/ 	.byte	0x04, 0x17
        /*000a*/ 	.short	(.L_15 - .L_14)
.L_14:
        /*000c*/ 	.word	0x00000000
        /*0010*/ 	.short	0x0005
        /*0012*/ 	.short	0x0028
        /*0014*/ 	.byte	0x00, 0xf5, 0x21, 0x00


	//----- nvinfo : EIATTR_KPARAM_INFO
	.align		4
.L_15:
        /*0018*/ 	.byte	0x04, 0x17
        /*001a*/ 	.short	(.L_17 - .L_16)
.L_16:
        /*001c*/ 	.word	0x00000000
        /*0020*/ 	.short	0x0004
        /*0022*/ 	.short	0x0020
        /*0024*/ 	.byte	0x00, 0xf5, 0x21, 0x00


	//----- nvinfo : EIATTR_KPARAM_INFO
	.align		4
.L_17:
        /*0028*/ 	.byte	0x04, 0x17
        /*002a*/ 	.short	(.L_19 - .L_18)
.L_18:
        /*002c*/ 	.word	0x00000000
        /*0030*/ 	.short	0x0003
        /*0032*/ 	.short	0x0018
        /*0034*/ 	.byte	0x00, 0xf5, 0x21, 0x00


	//----- nvinfo : EIATTR_KPARAM_INFO
	.align		4
.L_19:
        /*0038*/ 	.byte	0x04, 0x17
        /*003a*/ 	.short	(.L_21 - .L_20)
.L_20:
        /*003c*/ 	.word	0x00000000
        /*0040*/ 	.short	0x0002
        /*0042*/ 	.short	0x0010
        /*0044*/ 	.byte	0x00, 0xf5, 0x21, 0x00


	//----- nvinfo : EIATTR_KPARAM_INFO
	.align		4
.L_21:
        /*0048*/ 	.byte	0x04, 0x17
        /*004a*/ 	.short	(.L_23 - .L_22)
.L_22:
        /*004c*/ 	.word	0x00000000
        /*0050*/ 	.short	0x0001
        /*0052*/ 	.short	0x0008
        /*0054*/ 	.byte	0x00, 0xf5, 0x21, 0x00


	//----- nvinfo : EIATTR_KPARAM_INFO
	.align		4
.L_23:
        /*0058*/ 	.byte	0x04, 0x17
        /*005a*/ 	.short	(.L_25 - .L_24)
.L_24:
        /*005c*/ 	.word	0x00000000
        /*0060*/ 	.short	0x0000
        /*0062*/ 	.short	0x0000
        /*0064*/ 	.byte	0x00, 0xf5, 0x21, 0x00


	//----- nvinfo : EIATTR_SPARSE_MMA_MASK
	.align		4
.L_25:
        /*0068*/ 	.byte	0x03, 0x50
        /*006a*/ 	.short	0x0000


	//----- nvinfo : EIATTR_MAXREG_COUNT
	.align		4
        /*006c*/ 	.byte	0x03, 0x1b
        /*006e*/ 	.short	0x00ff


	//----- nvinfo : EIATTR_MERCURY_ISA_VERSION
	.align		4
        /*0070*/ 	.byte	0x03, 0x5f
        /*0072*/ 	.short	0x0101


	//----- nvinfo : EIATTR_VRC_CTA_INIT_COUNT
	.align		4
        /*0074*/ 	.byte	0x02, 0x4a
	.zero		1
	.zero		1


	//----- nvinfo : EIATTR_EXIT_INSTR_OFFSETS
	.align		4
        /*0078*/ 	.byte	0x04, 0x1c
        /*007a*/ 	.short	(.L_27 - .L_26)


	//   ....[0]....
.L_26:
        /*007c*/ 	.word	0x00000170


	//----- nvinfo : EIATTR_CRS_STACK_SIZE
	.align		4
.L_27:
        /*0080*/ 	.byte	0x04, 0x1e
        /*0082*/ 	.short	(.L_29 - .L_28)
.L_28:
        /*0084*/ 	.word	0x00000000


	//----- nvinfo : EIATTR_CBANK_PARAM_SIZE
	.align		4
.L_29:
        /*0088*/ 	.byte	0x03, 0x19
        /*008a*/ 	.short	0x0030


	//----- nvinfo : EIATTR_PARAM_CBANK
	.align		4
        /*008c*/ 	.byte	0x04, 0x0a
        /*008e*/ 	.short	(.L_31 - .L_30)
	.align		4
.L_30:
        /*0090*/ 	.word	index@(.nv.constant0._Z17CUDA_SSSP_KERNEL2PiS_S_S_S_S_)
        /*0094*/ 	.short	0x0380
        /*0096*/ 	.short	0x0030


	//----- nvinfo : EIATTR_SW_WAR
	.align		4
.L_31:
        /*0098*/ 	.byte	0x04, 0x36
        /*009a*/ 	.short	(.L_33 - .L_32)
.L_32:
        /*009c*/ 	.word	0x00000008
.L_33:


//--------------------- .nv.info._Z17CUDA_SSSP_KERNEL1PiS_S_S_S_S_ --------------------------
	.section	.nv.info._Z17CUDA_SSSP_KERNEL1PiS_S_S_S_S_,"",@"SHT_CUDA_INFO"
	.sectionflags	@""
	.align	4


	//----- nvinfo : EIATTR_CUDA_API_VERSION
	.align		4
        /*0000*/ 	.byte	0x04, 0x37
        /*0002*/ 	.short	(.L_35 - .L_34)
.L_34:
        /*0004*/ 	.word	0x00000082


	//----- nvinfo : EIATTR_KPARAM_INFO
	.align		4
.L_35:
        /*0008*/ 	.byte	0x04, 0x17
        /*000a*/ 	.short	(.L_37 - .L_36)
.L_36:
        /*000c*/ 	.word	0x00000000
        /*0010*/ 	.short	0x0005
        /*0012*/ 	.short	0x0028
        /*0014*/ 	.byte	0x00, 0xf5, 0x21, 0x00


	//----- nvinfo : EIATTR_KPARAM_INFO
	.align		4
.L_37:
        /*0018*/ 	.byte	0x04, 0x17
        /*001a*/ 	.short	(.L_39 - .L_38)
.L_38:
        /*001c*/ 	.word	0x00000000
        /*0020*/ 	.short	0x0004
        /*0022*/ 	.short	0x0020
        /*0024*/ 	.byte	0x00, 0xf5, 0x21, 0x00


	//----- nvinfo : EIATTR_KPARAM_INFO
	.align		4
.L_39:
        /*0028*/ 	.byte	0x04, 0x17
        /*002a*/ 	.short	(.L_41 - .L_40)
.L_40:
        /*002c*/ 	.word	0x00000000
        /*0030*/ 	.short	0x0003
        /*0032*/ 	.short	0x0018
        /*0034*/ 	.byte	0x00, 0xf5, 0x21, 0x00


	//----- nvinfo : EIATTR_KPARAM_INFO
	.align		4
.L_41:
        /*0038*/ 	.byte	0x04, 0x17
        /*003a*/ 	.short	(.L_43 - .L_42)
.L_42:
        /*003c*/ 	.word	0x00000000
        /*0040*/ 	.short	0x0002
        /*0042*/ 	.short	0x0010
        /*0044*/ 	.byte	0x00, 0xf5, 0x21, 0x00


	//----- nvinfo : EIATTR_KPARAM_INFO
	.align		4
.L_43:
        /*0048*/ 	.byte	0x04, 0x17
        /*004a*/ 	.short	(.L_45 - .L_44)
.L_44:
        /*004c*/ 	.word	0x00000000
        /*0050*/ 	.short	0x0001
        /*0052*/ 	.short	0x0008
        /*0054*/ 	.byte	0x00, 0xf5, 0x21, 0x00


	//----- nvinfo : EIATTR_KPARAM_INFO
	.align		4
.L_45:
        /*0058*/ 	.byte	0x04, 0x17
        /*005a*/ 	.short	(.L_47 - .L_46)
.L_46:
        /*005c*/ 	.word	0x00000000
        /*0060*/ 	.short	0x0000
        /*0062*/ 	.short	0x0000
        /*0064*/ 	.byte	0x00, 0xf5, 0x21, 0x00


	//----- nvinfo : EIATTR_SPARSE_MMA_MASK
	.align		4
.L_47:
        /*0068*/ 	.byte	0x03, 0x50
        /*006a*/ 	.short	0x0000


	//----- nvinfo : EIATTR_MAXREG_COUNT
	.align		4
        /*006c*/ 	.byte	0x03, 0x1b
        /*006e*/ 	.short	0x00ff


	//----- nvinfo : EIATTR_MERCURY_ISA_VERSION
	.align		4
        /*0070*/ 	.byte	0x03, 0x5f
        /*0072*/ 	.short	0x0101


	//----- nvinfo : EIATTR_VRC_CTA_INIT_COUNT
	.align		4
        /*0074*/ 	.byte	0x02, 0x4a
	.zero		1
	.zero		1


	//----- nvinfo : EIATTR_EXIT_INSTR_OFFSETS
	.align		4
        /*0078*/ 	.byte	0x04, 0x1c
        /*007a*/ 	.short	(.L_49 - .L_48)


	//   ....[0]....
.L_48:
        /*007c*/ 	.word	0x000000a0


	//   ....[1]....
        /*0080*/ 	.word	0x00000110


	//   ....[2]....
        /*0084*/ 	.word	0x00000290


	//----- nvinfo : EIATTR_CRS_STACK_SIZE
	.align		4
.L_49:
        /*0088*/ 	.byte	0x04, 0x1e
        /*008a*/ 	.short	(.L_51 - .L_50)
.L_50:
        /*008c*/ 	.word	0x00000000


	//----- nvinfo : EIATTR_CBANK_PARAM_SIZE
	.align		4
.L_51:
        /*0090*/ 	.byte	0x03, 0x19
        /*0092*/ 	.short	0x0030


	//----- nvinfo : EIATTR_PARAM_CBANK
	.align		4
        /*0094*/ 	.byte	0x04, 0x0a
        /*0096*/ 	.short	(.L_53 - .L_52)
	.align		4
.L_52:
        /*0098*/ 	.word	index@(.nv.constant0._Z17CUDA_SSSP_KERNEL1PiS_S_S_S_S_)
        /*009c*/ 	.short	0x0380
        /*009e*/ 	.short	0x0030


	//----- nvinfo : EIATTR_SW_WAR
	.align		4
.L_53:
        /*00a0*/ 	.byte	0x04, 0x36
        /*00a2*/ 	.short	(.L_55 - .L_54)
.L_54:
        /*00a4*/ 	.word	0x00000008
.L_55:


//--------------------- .nv.callgraph             --------------------------
	.section	.nv.callgraph,"",@"SHT_CUDA_CALLGRAPH"
	.align	4
	.sectionentsize	8
	.align		4
        /*0000*/ 	.word	0x00000000
	.align		4
        /*0004*/ 	.word	0xffffffff
	.align		4
        /*0008*/ 	.word	0x00000000
	.align		4
        /*000c*/ 	.word	0xfffffffe
	.align		4
        /*0010*/ 	.word	0x00000000
	.align		4
        /*0014*/ 	.word	0xfffffffd
	.align		4
        /*0018*/ 	.word	0x00000000
	.align		4
        /*001c*/ 	.word	0xfffffffc


//--------------------- .text._Z17CUDA_SSSP_KERNEL2PiS_S_S_S_S_ --------------------------
	.section	.text._Z17CUDA_SSSP_KERNEL2PiS_S_S_S_S_,"ax",@progbits
	.align	128
        .global         _Z17CUDA_SSSP_KERNEL2PiS_S_S_S_S_
        .type           _Z17CUDA_SSSP_KERNEL2PiS_S_S_S_S_,@function
        .size           _Z17CUDA_SSSP_KERNEL2PiS_S_S_S_S_,(.L_x_7 - _Z17CUDA_SSSP_KERNEL2PiS_S_S_S_S_)
        .other          _Z17CUDA_SSSP_KERNEL2PiS_S_S_S_S_,@"STO_CUDA_ENTRY STV_DEFAULT"
_Z17CUDA_SSSP_KERNEL2PiS_S_S_S_S_:
.text._Z17CUDA_SSSP_KERNEL2PiS_S_S_S_S_:
[----:B------:R-:W-:Y:S01]  /*0000*/  LDC R1, c[0x0][0x37c] ;  /* 0x0000df00ff017b82 */ /* 0x000fe20000000800 */
[----:B------:R-:W0:Y:S07]  /*0010*/  S2R R9, SR_CTAID.X ;  /* 0x0000000000097919 */ /* 0x000e2e0000002500 */
[----:B------:R-:W1:Y:S01]  /*0020*/  LDC.64 R2, c[0x0][0x398] ;  /* 0x0000e600ff027b82 */ /* 0x000e620000000a00 */
[----:B------:R-:W0:Y:S01]  /*0030*/  LDCU UR6, c[0x0][0x360] ;  /* 0x00006c00ff0677ac */ /* 0x000e220008000800 */
[----:B------:R-:W0:Y:S01]  /*0040*/  S2R R0, SR_TID.X ;  /* 0x0000000000007919 */ /* 0x000e220000002100 */
[----:B------:R-:W2:Y:S05]  /*0050*/  LDCU.64 UR4, c[0x0][0x358] ;  /* 0x00006b00ff0477ac */ /* 0x000eaa0008000a00 */
[----:B------:R-:W3:Y:S01]  /*0060*/  LDC.64 R4, c[0x0][0x3a8] ;  /* 0x0000ea00ff047b82 */ /* 0x000ee20000000a00 */
[----:B0-----:R-:W-:-:S04]  /*0070*/  IMAD R9, R9, UR6, R0 ;  /* 0x0000000609097c24 */ /* 0x001fc8000f8e0200 */
[----:B-1----:R-:W-:-:S04]  /*0080*/  IMAD.WIDE R2, R9, 0x4, R2 ;  /* 0x0000000409027825 */ /* 0x002fc800078e0202 */
[----:B---3--:R-:W-:Y:S01]  /*0090*/  IMAD.WIDE R4, R9, 0x4, R4 ;  /* 0x0000000409047825 */ /* 0x008fe200078e0204 */
[----:B--2---:R-:W2:Y:S04]  /*00a0*/  LDG.E R0, desc[UR4][R2.64] ;  /* 0x0000000402007981 */ /* 0x004ea8000c1e1900 */
[----:B------:R-:W2:Y:S01]  /*00b0*/  LDG.E R11, desc[UR4][R4.64] ;  /* 0x00000004040b7981 */ /* 0x000ea2000c1e1900 */
[----:B------:R-:W-:Y:S01]  /*00c0*/  BSSY.RECONVERGENT B0, `(.L_x_0) ;  /* 0x0000009000007945 */ /* 0x000fe20003800200 */
[----:B--2---:R-:W-:-:S13]  /*00d0*/  ISETP.GT.AND P0, PT, R0, R11, PT ;  /* 0x0000000b0000720c */ /* 0x004fda0003f04270 */
[----:B------:R-:W-:Y:S05]  /*00e0*/  @!P0 BRA `(.L_x_1) ;  /* 0x0000000000188947 */ /* 0x000fea0003800000 */
[----:B------:R-:W0:Y:S01]  /*00f0*/  LDC.64 R6, c[0x0][0x3a0] ;  /* 0x0000e800ff067b82 */ /* 0x000e220000000a00 */
[----:B------:R-:W-:Y:S01]  /*0100*/  HFMA2 R13, -RZ, RZ, 0, 5.9604644775390625e-08 ;  /* 0x00000001ff0d7431 */ /* 0x000fe200000001ff */
[----:B------:R1:W-:Y:S01]  /*0110*/  STG.E desc[UR4][R2.64], R11 ;  /* 0x0000000b02007986 */ /* 0x0003e2000c101904 */
[----:B0-----:R-:W-:-:S05]  /*0120*/  IMAD.WIDE R6, R9, 0x4, R6 ;  /* 0x0000000409067825 */ /* 0x001fca00078e0206 */
[----:B------:R1:W-:Y:S04]  /*0130*/  STG.E desc[UR4][R6.64], R13 ;  /* 0x0000000d06007986 */ /* 0x0003e8000c101904 */
[----:B------:R1:W5:Y:S02]  /*0140*/  LDG.E R0, desc[UR4][R2.64] ;  /* 0x0000000402007981 */ /* 0x000364000c1e1900 */
.L_x_1:
[----:B------:R-:W-:Y:S05]  /*0150*/  BSYNC.RECONVERGENT B0 ;  /* 0x0000000000007941 */ /* 0x000fea0003800200 */
.L_x_0:
[----:B-----5:R-:W-:Y:S01]  /*0160*/  STG.E desc[UR4][R4.64], R0 ;  /* 0x0000000004007986 */ /* 0x020fe2000c101904 */
[----:B------:R-:W-:Y:S05]  /*0170*/  EXIT ;  /* 0x000000000000794d */ /* 0x000fea0003800000 */
.L_x_2:
[----:B------:R-:W-:-:S00]  /*0180*/  BRA `(.L_x_2) ;  /* 0xfffffffc00fc7947 */ /* 0x000fc0000383ffff */
[----:B------:R-:W-:-:S00]  /*0190*/  NOP ;  /* 0x0000000000007918 */ /* 0x000fc00000000000 */
        /* <DEDUP_REMOVED lines=14> */
.L_x_7:


//--------------------- .text._Z17CUDA_SSSP_KERNEL1PiS_S_S_S_S_ --------------------------
	.section	.text._Z17CUDA_SSSP_KERNEL1PiS_S_S_S_S_,"ax",@progbits
	.align	128
        .global         _Z17CUDA_SSSP_KERNEL1PiS_S_S_S_S_
        .type           _Z17CUDA_SSSP_KERNEL1PiS_S_S_S_S_,@function
        .size           _Z17CUDA_SSSP_KERNEL1PiS_S_S_S_S_,(.L_x_8 - _Z17CUDA_SSSP_KERNEL1PiS_S_S_S_S_)
        .other          _Z17CUDA_SSSP_KERNEL1PiS_S_S_S_S_,@"STO_CUDA_ENTRY STV_DEFAULT"
_Z17CUDA_SSSP_KERNEL1PiS_S_S_S_S_:
.text._Z17CUDA_SSSP_KERNEL1PiS_S_S_S_S_:
[----:B------:R-:W-:Y:S01]  /*0000*/  LDC R1, c[0x0][0x37c] ;  /* 0x0000df00ff017b82 */ /* 0x000fe20000000800 */
[----:B------:R-:W0:Y:S07]  /*0010*/  S2R R13, SR_CTAID.X ;  /* 0x00000000000d7919 */ /* 0x000e2e0000002500 */
[----:B------:R-:W1:Y:S01]  /*0020*/  LDC.64 R4, c[0x0][0x3a0] ;  /* 0x0000e800ff047b82 */ /* 0x000e620000000a00 */
[----:B------:R-:W0:Y:S01]  /*0030*/  LDCU UR6, c[0x0][0x360] ;  /* 0x00006c00ff0677ac */ /* 0x000e220008000800 */
[----:B------:R-:W0:Y:S01]  /*0040*/  S2R R0, SR_TID.X ;  /* 0x0000000000007919 */ /* 0x000e220000002100 */
[----:B------:R-:W2:Y:S01]  /*0050*/  LDCU.64 UR4, c[0x0][0x358] ;  /* 0x00006b00ff0477ac */ /* 0x000ea20008000a00 */
[----:B0-----:R-:W-:-:S04]  /*0060*/  IMAD R13, R13, UR6, R0 ;  /* 0x000000060d0d7c24 */ /* 0x001fc8000f8e0200 */
[----:B-1----:R-:W-:-:S05]  /*0070*/  IMAD.WIDE R4, R13, 0x4, R4 ;  /* 0x000000040d047825 */ /* 0x002fca00078e0204 */
[----:B--2---:R-:W2:Y:S02]  /*0080*/  LDG.E R0, desc[UR4][R4.64] ;  /* 0x0000000404007981 */ /* 0x004ea4000c1e1900 */
[----:B--2---:R-:W-:-:S13]  /*0090*/  ISETP.NE.AND P0, PT, R0, RZ, PT ;  /* 0x000000ff0000720c */ /* 0x004fda0003f05270 */
[----:B------:R-:W-:Y:S05]  /*00a0*/  @!P0 EXIT ;  /* 0x000000000000894d */ /* 0x000fea0003800000 */
[----:B------:R-:W0:Y:S01]  /*00b0*/  LDC.64 R2, c[0x0][0x380] ;  /* 0x0000e000ff027b82 */ /* 0x000e220000000a00 */
[----:B------:R1:W-:Y:S01]  /*00c0*/  STG.E desc[UR4][R4.64], RZ ;  /* 0x000000ff04007986 */ /* 0x0003e2000c101904 */
[----:B0-----:R-:W-:-:S05]  /*00d0*/  IMAD.WIDE R2, R13, 0x4, R2 ;  /* 0x000000040d027825 */ /* 0x001fca00078e0202 */
[----:B------:R-:W2:Y:S04]  /*00e0*/  LDG.E R0, desc[UR4][R2.64] ;  /* 0x0000000402007981 */ /* 0x000ea8000c1e1900 */
[----:B------:R-:W2:Y:S02]  /*00f0*/  LDG.E R15, desc[UR4][R2.64+0x4] ;  /* 0x00000404020f7981 */ /* 0x000ea4000c1e1900 */
[----:B--2---:R-:W-:-:S13]  /*0100*/  ISETP.GE.AND P0, PT, R0, R15, PT ;  /* 0x0000000f0000720c */ /* 0x004fda0003f06270 */
[----:B-1----:R-:W-:Y:S05]  /*0110*/  @P0 EXIT ;  /* 0x000000000000094d */ /* 0x002fea0003800000 */
[----:B------:R-:W0:Y:S01]  /*0120*/  LDC.64 R10, c[0x0][0x398] ;  /* 0x0000e600ff0a7b82 */ /* 0x000e220000000a00 */
[----:B------:R-:W-:-:S07]  /*0130*/  MOV R19, R15 ;  /* 0x0000000f00137202 */ /* 0x000fce0000000f00 */
[----:B------:R-:W1:Y:S08]  /*0140*/  LDC.64 R4, c[0x0][0x388] ;  /* 0x0000e200ff047b82 */ /* 0x000e700000000a00 */
[----:B------:R-:W2:Y:S08]  /*0150*/  LDC.64 R6, c[0x0][0x3a8] ;  /* 0x0000ea00ff067b82 */ /* 0x000eb00000000a00 */
[----:B------:R-:W3:Y:S01]  /*0160*/  LDC.64 R8, c[0x0][0x390] ;  /* 0x0000e400ff087b82 */ /* 0x000ee20000000a00 */
[----:B0-----:R-:W-:-:S07]  /*0170*/  IMAD.WIDE R10, R13, 0x4, R10 ;  /* 0x000000040d0a7825 */ /* 0x001fce00078e020a */
.L_x_5:
[----:B-1----:R-:W-:Y:S01]  /*0180*/  IMAD.WIDE R12, R0, 0x4, R4 ;  /* 0x00000004000c7825 */ /* 0x002fe200078e0204 */
[----:B------:R-:W4:Y:S05]  /*0190*/  LDG.E R20, desc[UR4][R10.64] ;  /* 0x000000040a147981 */ /* 0x000f2a000c1e1900 */
[----:B------:R-:W3:Y:S02]  /*01a0*/  LDG.E R13, desc[UR4][R12.64] ;  /* 0x000000040c0d7981 */ /* 0x000ee4000c1e1900 */
[----:B---3--:R-:W-:-:S04]  /*01b0*/  IMAD.WIDE R14, R13, 0x4, R8 ;  /* 0x000000040d0e7825 */ /* 0x008fc800078e0208 */
[----:B0-2---:R-:W-:Y:S02]  /*01c0*/  IMAD.WIDE R16, R13, 0x4, R6 ;  /* 0x000000040d107825 */ /* 0x005fe400078e0206 */
[----:B------:R-:W4:Y:S04]  /*01d0*/  LDG.E R15, desc[UR4][R14.64] ;  /* 0x000000040e0f7981 */ /* 0x000f28000c1e1900 */
[----:B------:R-:W2:Y:S01]  /*01e0*/  LDG.E R18, desc[UR4][R16.64] ;  /* 0x0000000410127981 */ /* 0x000ea2000c1e1900 */
[----:B------:R-:W-:Y:S01]  /*01f0*/  BSSY.RECONVERGENT B0, `(.L_x_3) ;  /* 0x0000007000007945 */ /* 0x000fe20003800200 */
[----:B------:R-:W-:Y:S02]  /*0200*/  IADD3 R0, PT, PT, R0, 0x1, RZ ;  /* 0x0000000100007810 */ /* 0x000fe40007ffe0ff */
[----:B----4-:R-:W-:-:S04]  /*0210*/  IADD3 R21, PT, PT, R20, R15, RZ ;  /* 0x0000000f14157210 */ /* 0x010fc80007ffe0ff */
[----:B--2---:R-:W-:-:S13]  /*0220*/  ISETP.GT.AND P0, PT, R18, R21, PT ;  /* 0x000000151200720c */ /* 0x004fda0003f04270 */
[----:B------:R-:W-:Y:S05]  /*0230*/  @!P0 BRA `(.L_x_4) ;  /* 0x0000000000088947 */ /* 0x000fea0003800000 */
[----:B------:R0:W-:Y:S04]  /*0240*/  STG.E desc[UR4][R16.64], R21 ;  /* 0x0000001510007986 */ /* 0x0001e8000c101904 */
[----:B------:R0:W5:Y:S02]  /*0250*/  LDG.E R19, desc[UR4][R2.64+0x4] ;  /* 0x0000040402137981 */ /* 0x000164000c1e1900 */
.L_x_4:
[----:B------:R-:W-:Y:S05]  /*0260*/  BSYNC.RECONVERGENT B0 ;  /* 0x0000000000007941 */ /* 0x000fea0003800200 */
.L_x_3:
[----:B-----5:R-:W-:-:S13]  /*0270*/  ISETP.GE.AND P0, PT, R0, R19, PT ;  /* 0x000000130000720c */ /* 0x020fda0003f06270 */
[----:B------:R-:W-:Y:S05]  /*0280*/  @!P0 BRA `(.L_x_5) ;  /* 0xfffffffc00bc8947 */ /* 0x000fea000383ffff */
[----:B------:R-:W-:Y:S05]  /*0290*/  EXIT ;  /* 0x000000000000794d */ /* 0x000fea0003800000 */
.L_x_6:
        /* <DEDUP_REMOVED lines=14> */
.L_x_8:


//--------------------- .nv.shared.reserved.0     --------------------------
	.section	.nv.shared.reserved.0,"aw",@nobits
	.weak		__nv_reservedSMEM_offset_0_alias
	.size		__nv_reservedSMEM_offset_0_alias, 0, 64
	.other		__nv_reservedSMEM_offset_0_alias,@"STO_CUDA_RESERVED_SHARED STV_DEFAULT"
__nv_reservedSMEM_offset_0_alias:
	.zero		0
	.zero		64


//--------------------- .nv.constant0._Z17CUDA_SSSP_KERNEL2PiS_S_S_S_S_ --------------------------
	.section	.nv.constant0._Z17CUDA_SSSP_KERNEL2PiS_S_S_S_S_,"a",@progbits
	.sectionflags	@""
	.align	4
.nv.constant0._Z17CUDA_SSSP_KERNEL2PiS_S_S_S_S_:
	.zero		944


//--------------------- .nv.constant0._Z17CUDA_SSSP_KERNEL1PiS_S_S_S_S_ --------------------------
	.section	.nv.constant0._Z17CUDA_SSSP_KERNEL1PiS_S_S_S_S_,"a",@progbits
	.sectionflags	@""
	.align	4
.nv.constant0._Z17CUDA_SSSP_KERNEL1PiS_S_S_S_S_:
	.zero		944


//--------------------- SYMBOLS --------------------------

	.type		.nv.reservedSmem.offset0,@object
	.size		.nv.reservedSmem.offset0,0x4
